//
// Generated by NVIDIA NVVM Compiler
//
// Compiler Build ID: CL-36424714
// Cuda compilation tools, release 13.0, V13.0.88
// Based on NVVM 20.0.0
//

.version 9.0
.target sm_100
.address_size 64

	// .globl	_Z11sieveKernelPii

.visible .entry _Z11sieveKernelPii(
	.param .u64 .ptr .align 1 _Z11sieveKernelPii_param_0,
	.param .u32 _Z11sieveKernelPii_param_1
)
{
	.reg .pred 	%p<6>;
	.reg .b32 	%r<17>;
	.reg .b64 	%rd<26>;

	ld.param.u64 	%rd16, [_Z11sieveKernelPii_param_0];
	ld.param.u32 	%r6, [_Z11sieveKernelPii_param_1];
	mov.u32 	%r7, %ctaid.x;
	mov.u32 	%r8, %ntid.x;
	mov.u32 	%r9, %tid.x;
	mad.lo.s32 	%r10, %r7, %r8, %r9;
	add.s32 	%r1, %r10, 1;
	mov.u32 	%r11, %nctaid.x;
	mul.lo.s32 	%r2, %r8, %r11;
	cvt.s64.s32 	%rd1, %r6;
	setp.gt.u32 	%p1, %r1, %r6;
	@%p1 bra 	$L__BB0_9;
	cvt.s64.s32 	%rd23, %r1;
	cvt.u64.u32 	%rd3, %r2;
	cvta.to.global.u64 	%rd4, %rd16;
$L__BB0_2:
	cvt.s64.s32 	%rd25, %rd23;
	sub.s64 	%rd7, %rd1, %rd23;
	shl.b64 	%rd8, %rd23, 1;
	or.b64  	%rd9, %rd8, 1;
	or.b64  	%rd17, %rd7, %rd8;
	and.b64  	%rd18, %rd17, -4294967296;
	setp.ne.s64 	%p2, %rd18, 0;
	@%p2 bra 	$L__BB0_4;
	cvt.u32.u64 	%r12, %rd9;
	cvt.u32.u64 	%r13, %rd7;
	div.u32 	%r14, %r13, %r12;
	cvt.u64.u32 	%rd24, %r14;
	bra.uni 	$L__BB0_5;
$L__BB0_4:
	div.u64 	%rd24, %rd7, %rd9;
$L__BB0_5:
	setp.lt.u64 	%p3, %rd24, %rd25;
	@%p3 bra 	$L__BB0_8;
	cvt.u32.u64 	%r16, %rd23;
$L__BB0_7:
	add.s64 	%rd19, %rd25, %rd23;
	mad.lo.s64 	%rd20, %rd25, %rd8, %rd19;
	shl.b64 	%rd21, %rd20, 2;
	add.s64 	%rd22, %rd4, %rd21;
	mov.b32 	%r15, 0;
	st.global.u32 	[%rd22], %r15;
	add.s32 	%r16, %r16, 1;
	cvt.s64.s32 	%rd25, %r16;
	setp.ge.u64 	%p4, %rd24, %rd25;
	@%p4 bra 	$L__BB0_7;
$L__BB0_8:
	add.s64 	%rd23, %rd23, %rd3;
	setp.le.u64 	%p5, %rd23, %rd1;
	@%p5 bra 	$L__BB0_2;
$L__BB0_9:
	ret;

}


// ===== COMPILED SASS (sm_100) =====

	.target	sm_100

	.elftype	@"ET_EXEC"


//--------------------- .note.nv.tkinfo           --------------------------
	.section	.note.nv.tkinfo,"",@"SHT_NOTE"
	.sectionflags	@"SHF_NOTE_NV_TKINFO"
	.tkinfo
        /*0018*/ 	.word	0x00000002
        /*0030*/ 	.string	""
        /*0030*/ 	.string	"ptxas"
        /*0030*/ 	.string	"Cuda compilation tools, release 13.0, V13.0.88"
        /*0030*/ 	.string	"Build cuda_13.0.r13.0/compiler.36424714_0"
        /*0030*/ 	.string	"-arch sm_100 -m 64 "



//--------------------- .note.nv.cuinfo           --------------------------
	.section	.note.nv.cuinfo,"",@"SHT_NOTE"
	.sectionflags	@"SHF_NOTE_NV_CUINFO"
        /*0018*/ 	.short	0x0002
        /*001a*/ 	.short	0x0064
        /*001c*/ 	.short	0x0082
	.zero		2


//--------------------- .nv.info                  --------------------------
	.section	.nv.info,"",@"SHT_CUDA_INFO"
	.align	4


	//----- nvinfo : EIATTR_REGCOUNT
	.align		4
        /*0000*/ 	.byte	0x04, 0x2f
        /*0002*/ 	.short	(.L_1 - .L_0)
	.align		4
.L_0:
        /*0004*/ 	.word	index@(_Z11sieveKernelPii)
        /*0008*/ 	.word	0x00000018


	//----- nvinfo : EIATTR_FRAME_SIZE
	.align		4
.L_1:
        /*000c*/ 	.byte	0x04, 0x11
        /*000e*/ 	.short	(.L_3 - .L_2)
	.align		4
.L_2:
        /*0010*/ 	.word	index@($__internal_0_$__cuda_sm20_div_u64)
        /*0014*/ 	.word	0x00000000


	//----- nvinfo : EIATTR_FRAME_SIZE
	.align		4
.L_3:
        /*0018*/ 	.byte	0x04, 0x11
        /*001a*/ 	.short	(.L_5 - .L_4)
	.align		4
.L_4:
        /*001c*/ 	.word	index@(_Z11sieveKernelPii)
        /*0020*/ 	.word	0x00000000


	//----- nvinfo : EIATTR_MIN_STACK_SIZE
	.align		4
.L_5:
        /*0024*/ 	.byte	0x04, 0x12
        /*0026*/ 	.short	(.L_7 - .L_6)
	.align		4
.L_6:
        /*0028*/ 	.word	index@(_Z11sieveKernelPii)
        /*002c*/ 	.word	0x00000000
.L_7:


//--------------------- .nv.compat                --------------------------
	.section	.nv.compat,"",@"SHT_CUDA_COMPAT_INFO"
	.align	4
        /*0000*/ 	.byte	0x02, 0x09, 0x00, 0x00, 0x02, 0x02, 0x01, 0x00, 0x02, 0x05, 0x05, 0x00, 0x03, 0x07, 0x01, 0x01
        /*0010*/ 	.byte	0x02, 0x03, 0x00, 0x00, 0x02, 0x06, 0x01, 0x00, 0x04, 0x0b, 0x08, 0x00, 0x09, 0x00, 0x00, 0x00
        /*0020*/ 	.byte	0x00, 0x00, 0x00, 0x00


//--------------------- .nv.info._Z11sieveKernelPii --------------------------
	.section	.nv.info._Z11sieveKernelPii,"",@"SHT_CUDA_INFO"
	.sectionflags	@""
	.align	4


	//----- nvinfo : EIATTR_CUDA_API_VERSION
	.align		4
        /*0000*/ 	.byte	0x04, 0x37
        /*0002*/ 	.short	(.L_9 - .L_8)
.L_8:
        /*0004*/ 	.word	0x00000082


	//----- nvinfo : EIATTR_KPARAM_INFO
	.align		4
.L_9:
        /*0008*/ 	.byte	0x04, 0x17
        /*000a*/ 	.short	(.L_11 - .L_10)
.L_10:
        /*000c*/ 	.word	0x00000000
        /*0010*/ 	.short	0x0001
        /*0012*/ 	.short	0x0008
        /*0014*/ 	.byte	0x00, 0xf0, 0x11, 0x00


	//----- nvinfo : EIATTR_KPARAM_INFO
	.align		4
.L_11:
        /*0018*/ 	.byte	0x04, 0x17
        /*001a*/ 	.short	(.L_13 - .L_12)
.L_12:
        /*001c*/ 	.word	0x00000000
        /*0020*/ 	.short	0x0000
        /*0022*/ 	.short	0x0000
        /*0024*/ 	.byte	0x00, 0xf5, 0x21, 0x00


	//----- nvinfo : EIATTR_SPARSE_MMA_MASK
	.align		4
.L_13:
        /*0028*/ 	.byte	0x03, 0x50
        /*002a*/ 	.short	0x0000


	//----- nvinfo : EIATTR_MAXREG_COUNT
	.align		4
        /*002c*/ 	.byte	0x03, 0x1b
        /*002e*/ 	.short	0x00ff


	//----- nvinfo : EIATTR_MERCURY_ISA_VERSION
	.align		4
        /*0030*/ 	.byte	0x03, 0x5f
        /*0032*/ 	.short	0x0101


	//----- nvinfo : EIATTR_VRC_CTA_INIT_COUNT
	.align		4
        /*0034*/ 	.byte	0x02, 0x4a
	.zero		1
	.zero		1


	//----- nvinfo : EIATTR_EXIT_INSTR_OFFSETS
	.align		4
        /*0038*/ 	.byte	0x04, 0x1c
        /*003a*/ 	.short	(.L_15 - .L_14)


	//   ....[0]....
.L_14:
        /*003c*/ 	.word	0x000000a0


	//   ....[1]....
        /*0040*/ 	.word	0x000004d0


	//----- nvinfo : EIATTR_CRS_STACK_SIZE
	.align		4
.L_15:
        /*0044*/ 	.byte	0x04, 0x1e
        /*0046*/ 	.short	(.L_17 - .L_16)
.L_16:
        /*0048*/ 	.word	0x00000000


	//----- nvinfo : EIATTR_CBANK_PARAM_SIZE
	.align		4
.L_17:
        /*004c*/ 	.byte	0x03, 0x19
        /*004e*/ 	.short	0x000c


	//----- nvinfo : EIATTR_PARAM_CBANK
	.align		4
        /*0050*/ 	.byte	0x04, 0x0a
        /*0052*/ 	.short	(.L_19 - .L_18)
	.align		4
.L_18:
        /*0054*/ 	.word	index@(.nv.constant0._Z11sieveKernelPii)
        /*0058*/ 	.short	0x0380
        /*005a*/ 	.short	0x000c


	//----- nvinfo : EIATTR_SW_WAR
	.align		4
.L_19:
        /*005c*/ 	.byte	0x04, 0x36
        /*005e*/ 	.short	(.L_21 - .L_20)
.L_20:
        /*0060*/ 	.word	0x00000008
.L_21:


//--------------------- .nv.callgraph             --------------------------
	.section	.nv.callgraph,"",@"SHT_CUDA_CALLGRAPH"
	.align	4
	.sectionentsize	8
	.align		4
        /*0000*/ 	.word	0x00000000
	.align		4
        /*0004*/ 	.word	0xffffffff
	.align		4
        /*0008*/ 	.word	0x00000000
	.align		4
        /*000c*/ 	.word	0xfffffffe
	.align		4
        /*0010*/ 	.word	0x00000000
	.align		4
        /*0014*/ 	.word	0xfffffffd
	.align		4
        /*0018*/ 	.word	0x00000000
	.align		4
        /*001c*/ 	.word	0xfffffffc


//--------------------- .text._Z11sieveKernelPii  --------------------------
	.section	.text._Z11sieveKernelPii,"ax",@progbits
	.align	128
        .global         _Z11sieveKernelPii
        .type           _Z11sieveKernelPii,@function
        .size           _Z11sieveKernelPii,(.L_x_8 - _Z11sieveKernelPii)
        .other          _Z11sieveKernelPii,@"STO_CUDA_ENTRY STV_DEFAULT"
_Z11sieveKernelPii:
.text._Z11sieveKernelPii:
[----:B------:R-:W-:Y:S01]  /*0000*/  LDC R1, c[0x0][0x37c] ;  /* 0x0000df00ff017b82 */ /* 0x000fe20000000800 */
[----:B------:R-:W0:Y:S07]  /*0010*/  S2R R3, SR_TID.X ;  /* 0x0000000000037919 */ /* 0x000e2e0000002100 */
[----:B------:R-:W0:Y:S01]  /*0020*/  S2UR UR5, SR_CTAID.X ;  /* 0x00000000000579c3 */ /* 0x000e220000002500 */
[----:B------:R-:W1:Y:S07]  /*0030*/  LDCU UR4, c[0x0][0x388] ;  /* 0x00007100ff0477ac */ /* 0x000e6e0008000800 */
[----:B------:R-:W0:Y:S01]  /*0040*/  LDC R2, c[0x0][0x360] ;  /* 0x0000d800ff027b82 */ /* 0x000e220000000800 */
[----:B------:R-:W2:Y:S01]  /*0050*/  LDCU UR6, c[0x0][0x370] ;  /* 0x00006e00ff0677ac */ /* 0x000ea20008000800 */
[----:B0-----:R-:W-:-:S04]  /*0060*/  IMAD R0, R2, UR5, R3 ;  /* 0x0000000502007c24 */ /* 0x001fc8000f8e0203 */
[----:B------:R-:W-:Y:S02]  /*0070*/  VIADD R5, R0, 0x1 ;  /* 0x0000000100057836 */ /* 0x000fe40000000000 */
[----:B--2---:R-:W-:-:S03]  /*0080*/  IMAD R0, R2, UR6, RZ ;  /* 0x0000000602007c24 */ /* 0x004fc6000f8e02ff */
[----:B-1----:R-:W-:-:S13]  /*0090*/  ISETP.GT.U32.AND P0, PT, R5, UR4, PT ;  /* 0x0000000405007c0c */ /* 0x002fda000bf04070 */
[----:B------:R-:W-:Y:S05]  /*00a0*/  @P0 EXIT ;  /* 0x000000000000094d */ /* 0x000fea0003800000 */
[----:B------:R-:W-:Y:S01]  /*00b0*/  SHF.R.S32.HI R4, RZ, 0x1f, R5 ;  /* 0x0000001fff047819 */ /* 0x000fe20000011405 */
[----:B------:R-:W0:Y:S01]  /*00c0*/  LDCU.64 UR6, c[0x0][0x358] ;  /* 0x00006b00ff0677ac */ /* 0x000e220008000a00 */
[----:B------:R-:W1:Y:S01]  /*00d0*/  LDCU.64 UR8, c[0x0][0x380] ;  /* 0x00007000ff0877ac */ /* 0x000e620008000a00 */
[----:B------:R-:W-:-:S12]  /*00e0*/  USHF.R.S32.HI UR4, URZ, 0x1f, UR4 ;  /* 0x0000001fff047899 */ /* 0x000fd80008011404 */
.L_x_6:
[----:B------:R-:W2:Y:S01]  /*00f0*/  LDCU UR5, c[0x0][0x388] ;  /* 0x00007100ff0577ac */ /* 0x000ea20008000800 */
[C---:B------:R-:W-:Y:S01]  /*0100*/  SHF.L.U64.HI R7, R5.reuse, 0x1, R4 ;  /* 0x0000000105077819 */ /* 0x040fe20000010204 */
[C---:B------:R-:W-:Y:S01]  /*0110*/  IMAD.SHL.U32 R6, R5.reuse, 0x2, RZ ;  /* 0x0000000205067824 */ /* 0x040fe200078e00ff */
[----:B------:R-:W-:Y:S01]  /*0120*/  BSSY.RECONVERGENT B0, `(.L_x_0) ;  /* 0x000001f000007945 */ /* 0x000fe20003800200 */
[--C-:B------:R-:W-:Y:S01]  /*0130*/  SHF.R.S32.HI R9, RZ, 0x1f, R5.reuse ;  /* 0x0000001fff097819 */ /* 0x100fe20000011405 */
[----:B------:R-:W-:Y:S02]  /*0140*/  IMAD.MOV.U32 R8, RZ, RZ, R5 ;  /* 0x000000ffff087224 */ /* 0x000fe400078e0005 */
[----:B------:R-:W-:Y:S02]  /*0150*/  LOP3.LUT R12, R6, 0x1, RZ, 0xfc, !PT ;  /* 0x00000001060c7812 */ /* 0x000fe400078efcff */
[----:B--2---:R-:W-:-:S04]  /*0160*/  IADD3 R11, P0, PT, -R5, UR5, RZ ;  /* 0x00000005050b7c10 */ /* 0x004fc8000ff1e1ff */
[----:B------:R-:W-:-:S04]  /*0170*/  IADD3.X R14, PT, PT, ~R4, UR4, RZ, P0, !PT ;  /* 0x00000004040e7c10 */ /* 0x000fc800087fe5ff */
[----:B------:R-:W-:-:S04]  /*0180*/  LOP3.LUT R2, R14, R7, RZ, 0xfc, !PT ;  /* 0x000000070e027212 */ /* 0x000fc800078efcff */
[----:B------:R-:W-:-:S13]  /*0190*/  ISETP.NE.U32.AND P0, PT, R2, RZ, PT ;  /* 0x000000ff0200720c */ /* 0x000fda0003f05070 */
[----:B------:R-:W-:Y:S05]  /*01a0*/  @P0 BRA `(.L_x_1) ;  /* 0x0000000000500947 */ /* 0x000fea0003800000 */
[----:B------:R-:W2:Y:S01]  /*01b0*/  I2F.U32.RP R10, R12 ;  /* 0x0000000c000a7306 */ /* 0x000ea20000209000 */
[----:B------:R-:W-:-:S07]  /*01c0*/  ISETP.NE.U32.AND P2, PT, R12, RZ, PT ;  /* 0x000000ff0c00720c */ /* 0x000fce0003f45070 */
[----:B--2---:R-:W2:Y:S02]  /*01d0*/  MUFU.RCP R10, R10 ;  /* 0x0000000a000a7308 */ /* 0x004ea40000001000 */
[----:B--2---:R-:W-:-:S06]  /*01e0*/  IADD3 R2, PT, PT, R10, 0xffffffe, RZ ;  /* 0x0ffffffe0a027810 */ /* 0x004fcc0007ffe0ff */
[----:B------:R2:W3:Y:S02]  /*01f0*/  F2I.FTZ.U32.TRUNC.NTZ R3, R2 ;  /* 0x0000000200037305 */ /* 0x0004e4000021f000 */
[----:B--2---:R-:W-:Y:S02]  /*0200*/  IMAD.MOV.U32 R2, RZ, RZ, RZ ;  /* 0x000000ffff027224 */ /* 0x004fe400078e00ff */
[----:B---3--:R-:W-:-:S04]  /*0210*/  IMAD.MOV R13, RZ, RZ, -R3 ;  /* 0x000000ffff0d7224 */ /* 0x008fc800078e0a03 */
[----:B------:R-:W-:-:S04]  /*0220*/  IMAD R13, R13, R12, RZ ;  /* 0x0000000c0d0d7224 */ /* 0x000fc800078e02ff */
[----:B------:R-:W-:-:S06]  /*0230*/  IMAD.HI.U32 R14, R3, R13, R2 ;  /* 0x0000000d030e7227 */ /* 0x000fcc00078e0002 */
[----:B------:R-:W-:-:S04]  /*0240*/  IMAD.HI.U32 R2, R14, R11, RZ ;  /* 0x0000000b0e027227 */ /* 0x000fc800078e00ff */
[----:B------:R-:W-:-:S04]  /*0250*/  IMAD.MOV R3, RZ, RZ, -R2 ;  /* 0x000000ffff037224 */ /* 0x000fc800078e0a02 */
[----:B------:R-:W-:Y:S02]  /*0260*/  IMAD R11, R12, R3, R11 ;  /* 0x000000030c0b7224 */ /* 0x000fe400078e020b */
[----:B------:R-:W-:-:S03]  /*0270*/  IMAD.MOV.U32 R3, RZ, RZ, RZ ;  /* 0x000000ffff037224 */ /* 0x000fc600078e00ff */
[----:B------:R-:W-:-:S13]  /*0280*/  ISETP.GE.U32.AND P0, PT, R11, R12, PT ;  /* 0x0000000c0b00720c */ /* 0x000fda0003f06070 */
[----:B------:R-:W-:Y:S01]  /*0290*/  @P0 IADD3 R11, PT, PT, R11, -R12, RZ ;  /* 0x8000000c0b0b0210 */ /* 0x000fe20007ffe0ff */
[----:B------:R-:W-:-:S03]  /*02a0*/  @P0 VIADD R2, R2, 0x1 ;  /* 0x0000000102020836 */ /* 0x000fc60000000000 */
[----:B------:R-:W-:-:S13]  /*02b0*/  ISETP.GE.U32.AND P1, PT, R11, R12, PT ;  /* 0x0000000c0b00720c */ /* 0x000fda0003f26070 */
[----:B------:R-:W-:Y:S01]  /*02c0*/  @P1 VIADD R2, R2, 0x1 ;  /* 0x0000000102021836 */ /* 0x000fe20000000000 */
[----:B------:R-:W-:Y:S01]  /*02d0*/  @!P2 LOP3.LUT R2, RZ, R12, RZ, 0x33, !PT ;  /* 0x0000000cff02a212 */ /* 0x000fe200078e33ff */
[----:B------:R-:W-:Y:S06]  /*02e0*/  BRA `(.L_x_2) ;  /* 0x0000000000087947 */ /* 0x000fec0003800000 */
.L_x_1:
[----:B------:R-:W-:-:S07]  /*02f0*/  MOV R10, 0x310 ;  /* 0x00000310000a7802 */ /* 0x000fce0000000f00 */
[----:B01----:R-:W-:Y:S05]  /*0300*/  CALL.REL.NOINC `($__internal_0_$__cuda_sm20_div_u64) ;  /* 0x0000000000747944 */ /* 0x003fea0003c00000 */
.L_x_2:
[----:B01----:R-:W-:Y:S05]  /*0310*/  BSYNC.RECONVERGENT B0 ;  /* 0x0000000000007941 */ /* 0x003fea0003800200 */
.L_x_0:
[----:B------:R-:W-:Y:S01]  /*0320*/  ISETP.GE.U32.AND P0, PT, R2, R8, PT ;  /* 0x000000080200720c */ /* 0x000fe20003f06070 */
[----:B------:R-:W-:Y:S03]  /*0330*/  BSSY.RECONVERGENT B0, `(.L_x_3) ;  /* 0x0000013000007945 */ /* 0x000fe60003800200 */
[----:B------:R-:W-:-:S13]  /*0340*/  ISETP.GE.U32.AND.EX P0, PT, R3, R9, PT, P0 ;  /* 0x000000090300720c */ /* 0x000fda0003f06100 */
[----:B------:R-:W-:Y:S05]  /*0350*/  @!P0 BRA `(.L_x_4) ;  /* 0x0000000000408947 */ /* 0x000fea0003800000 */
[----:B------:R-:W-:-:S07]  /*0360*/  MOV R12, R5 ;  /* 0x00000005000c7202 */ /* 0x000fce0000000f00 */
.L_x_5:
[----:B------:R-:W-:Y:S01]  /*0370*/  IADD3 R10, P0, PT, R5, R8, RZ ;  /* 0x00000008050a7210 */ /* 0x000fe20007f1e0ff */
[----:B------:R-:W-:-:S04]  /*0380*/  IMAD R13, R9, R6, RZ ;  /* 0x00000006090d7224 */ /* 0x000fc800078e02ff */
[----:B------:R-:W-:Y:S02]  /*0390*/  IMAD.X R11, R4, 0x1, R9, P0 ;  /* 0x00000001040b7824 */ /* 0x000fe400000e0609 */
[C---:B------:R-:W-:Y:S02]  /*03a0*/  IMAD R13, R8.reuse, R7, R13 ;  /* 0x00000007080d7224 */ /* 0x040fe400078e020d */
[----:B------:R-:W-:-:S04]  /*03b0*/  IMAD.WIDE.U32 R8, R8, R6, R10 ;  /* 0x0000000608087225 */ /* 0x000fc800078e000a */
[----:B------:R-:W-:Y:S01]  /*03c0*/  IMAD.IADD R9, R9, 0x1, R13 ;  /* 0x0000000109097824 */ /* 0x000fe200078e020d */
[----:B------:R-:W-:-:S04]  /*03d0*/  LEA R10, P0, R8, UR8, 0x2 ;  /* 0x00000008080a7c11 */ /* 0x000fc8000f8010ff */
[----:B------:R-:W-:Y:S01]  /*03e0*/  LEA.HI.X R11, R8, UR9, R9, 0x2, P0 ;  /* 0x00000009080b7c11 */ /* 0x000fe200080f1409 */
[----:B------:R-:W-:-:S04]  /*03f0*/  VIADD R8, R12, 0x1 ;  /* 0x000000010c087836 */ /* 0x000fc80000000000 */
[----:B------:R0:W-:Y:S01]  /*0400*/  STG.E desc[UR6][R10.64], RZ ;  /* 0x000000ff0a007986 */ /* 0x0001e2000c101906 */
[-C--:B------:R-:W-:Y:S02]  /*0410*/  ISETP.GE.U32.AND P0, PT, R2, R8.reuse, PT ;  /* 0x000000080200720c */ /* 0x080fe40003f06070 */
[----:B------:R-:W-:Y:S02]  /*0420*/  SHF.R.S32.HI R9, RZ, 0x1f, R8 ;  /* 0x0000001fff097819 */ /* 0x000fe40000011408 */
[----:B------:R-:W-:Y:S02]  /*0430*/  MOV R12, R8 ;  /* 0x00000008000c7202 */ /* 0x000fe40000000f00 */
[----:B------:R-:W-:-:S13]  /*0440*/  ISETP.GE.U32.AND.EX P0, PT, R3, R9, PT, P0 ;  /* 0x000000090300720c */ /* 0x000fda0003f06100 */
[----:B0-----:R-:W-:Y:S05]  /*0450*/  @P0 BRA `(.L_x_5) ;  /* 0xfffffffc00c40947 */ /* 0x001fea000383ffff */
.L_x_4:
[----:B------:R-:W-:Y:S05]  /*0460*/  BSYNC.RECONVERGENT B0 ;  /* 0x0000000000007941 */ /* 0x000fea0003800200 */
.L_x_3:
[----:B------:R-:W0:Y:S01]  /*0470*/  LDCU UR5, c[0x0][0x388] ;  /* 0x00007100ff0577ac */ /* 0x000e220008000800 */
[----:B------:R-:W-:-:S05]  /*0480*/  IADD3 R5, P0, PT, R0, R5, RZ ;  /* 0x0000000500057210 */ /* 0x000fca0007f1e0ff */
[----:B------:R-:W-:Y:S01]  /*0490*/  IMAD.X R4, RZ, RZ, R4, P0 ;  /* 0x000000ffff047224 */ /* 0x000fe200000e0604 */
[----:B0-----:R-:W-:-:S04]  /*04a0*/  ISETP.GT.U32.AND P0, PT, R5, UR5, PT ;  /* 0x0000000505007c0c */ /* 0x001fc8000bf04070 */
[----:B------:R-:W-:-:S13]  /*04b0*/  ISETP.GT.U32.AND.EX P0, PT, R4, UR4, PT, P0 ;  /* 0x0000000404007c0c */ /* 0x000fda000bf04100 */
[----:B------:R-:W-:Y:S05]  /*04c0*/  @!P0 BRA `(.L_x_6) ;  /* 0xfffffffc00088947 */ /* 0x000fea000383ffff */
[----:B------:R-:W-:Y:S05]  /*04d0*/  EXIT ;  /* 0x000000000000794d */ /* 0x000fea0003800000 */
        .weak           $__internal_0_$__cuda_sm20_div_u64
        .type           $__internal_0_$__cuda_sm20_div_u64,@function
        .size           $__internal_0_$__cuda_sm20_div_u64,(.L_x_8 - $__internal_0_$__cuda_sm20_div_u64)
$__internal_0_$__cuda_sm20_div_u64:
[----:B------:R-:W-:-:S06]  /*04e0*/  IMAD.MOV.U32 R13, RZ, RZ, R7 ;  /* 0x000000ffff0d7224 */ /* 0x000fcc00078e0007 */
[----:B------:R-:W0:Y:S08]  /*04f0*/  I2F.U64.RP R13, R12 ;  /* 0x0000000c000d7312 */ /* 0x000e300000309000 */
[----:B0-----:R-:W0:Y:S02]  /*0500*/  MUFU.RCP R2, R13 ;  /* 0x0000000d00027308 */ /* 0x001e240000001000 */
[----:B0-----:R-:W-:-:S06]  /*0510*/  IADD3 R2, PT, PT, R2, 0x1ffffffe, RZ ;  /* 0x1ffffffe02027810 */ /* 0x001fcc0007ffe0ff */
[----:B------:R-:W0:Y:S02]  /*0520*/  F2I.U64.TRUNC R2, R2 ;  /* 0x0000000200027311 */ /* 0x000e24000020d800 */
[----:B0-----:R-:W-:-:S04]  /*0530*/  IMAD.WIDE.U32 R16, R2, R12, RZ ;  /* 0x0000000c02107225 */ /* 0x001fc800078e00ff */
[C---:B------:R-:W-:Y:S01]  /*0540*/  IMAD R15, R2.reuse, R7, R17 ;  /* 0x00000007020f7224 */ /* 0x040fe200078e0211 */
[----:B------:R-:W-:Y:S01]  /*0550*/  IADD3 R19, P0, PT, RZ, -R16, RZ ;  /* 0x80000010ff137210 */ /* 0x000fe20007f1e0ff */
[----:B------:R-:W-:Y:S02]  /*0560*/  IMAD.MOV.U32 R17, RZ, RZ, R2 ;  /* 0x000000ffff117224 */ /* 0x000fe400078e0002 */
[----:B------:R-:W-:Y:S02]  /*0570*/  IMAD R15, R3, R12, R15 ;  /* 0x0000000c030f7224 */ /* 0x000fe400078e020f */
[----:B------:R-:W-:-:S04]  /*0580*/  IMAD.HI.U32 R16, R2, R19, RZ ;  /* 0x0000001302107227 */ /* 0x000fc800078e00ff */
[----:B------:R-:W-:-:S04]  /*0590*/  IMAD.X R15, RZ, RZ, ~R15, P0 ;  /* 0x000000ffff0f7224 */ /* 0x000fc800000e0e0f */
[----:B------:R-:W-:-:S04]  /*05a0*/  IMAD.WIDE.U32 R16, P0, R2, R15, R16 ;  /* 0x0000000f02107225 */ /* 0x000fc80007800010 */
[C---:B------:R-:W-:Y:S02]  /*05b0*/  IMAD R21, R3.reuse, R15, RZ ;  /* 0x0000000f03157224 */ /* 0x040fe400078e02ff */
[----:B------:R-:W-:-:S04]  /*05c0*/  IMAD.HI.U32 R16, P1, R3, R19, R16 ;  /* 0x0000001303107227 */ /* 0x000fc80007820010 */
[----:B------:R-:W-:Y:S01]  /*05d0*/  IMAD.HI.U32 R13, R3, R15, RZ ;  /* 0x0000000f030d7227 */ /* 0x000fe200078e00ff */
[----:B------:R-:W-:-:S04]  /*05e0*/  IADD3 R17, P2, PT, R21, R16, RZ ;  /* 0x0000001015117210 */ /* 0x000fc80007f5e0ff */
[----:B------:R-:W-:Y:S01]  /*05f0*/  IADD3.X R13, PT, PT, R13, R3, RZ, P0, !PT ;  /* 0x000000030d0d7210 */ /* 0x000fe200007fe4ff */
[----:B------:R-:W-:-:S03]  /*0600*/  IMAD.WIDE.U32 R2, R17, R12, RZ ;  /* 0x0000000c11027225 */ /* 0x000fc600078e00ff */
[----:B------:R-:W-:Y:S01]  /*0610*/  IADD3.X R13, PT, PT, RZ, RZ, R13, P2, P1 ;  /* 0x000000ffff0d7210 */ /* 0x000fe200017e240d */
[----:B------:R-:W-:Y:S01]  /*0620*/  IMAD R3, R17, R7, R3 ;  /* 0x0000000711037224 */ /* 0x000fe200078e0203 */
[----:B------:R-:W-:-:S03]  /*0630*/  IADD3 R15, P0, PT, RZ, -R2, RZ ;  /* 0x80000002ff0f7210 */ /* 0x000fc60007f1e0ff */
[----:B------:R-:W-:Y:S02]  /*0640*/  IMAD R3, R13, R12, R3 ;  /* 0x0000000c0d037224 */ /* 0x000fe400078e0203 */
[----:B------:R-:W-:-:S04]  /*0650*/  IMAD.HI.U32 R16, R17, R15, RZ ;  /* 0x0000000f11107227 */ /* 0x000fc800078e00ff */
[----:B------:R-:W-:Y:S02]  /*0660*/  IMAD.X R2, RZ, RZ, ~R3, P0 ;  /* 0x000000ffff027224 */ /* 0x000fe400000e0e03 */
[----:B------:R-:W-:Y:S02]  /*0670*/  HFMA2 R3, -RZ, RZ, 0, 0 ;  /* 0x00000000ff037431 */ /* 0x000fe400000001ff */
[----:B------:R-:W-:-:S04]  /*0680*/  IMAD.WIDE.U32 R16, P0, R17, R2, R16 ;  /* 0x0000000211107225 */ /* 0x000fc80007800010 */
[C---:B------:R-:W-:Y:S02]  /*0690*/  IMAD R18, R13.reuse, R2, RZ ;  /* 0x000000020d127224 */ /* 0x040fe400078e02ff */
[----:B------:R-:W-:-:S04]  /*06a0*/  IMAD.HI.U32 R15, P1, R13, R15, R16 ;  /* 0x0000000f0d0f7227 */ /* 0x000fc80007820010 */
[----:B------:R-:W-:Y:S01]  /*06b0*/  IMAD.HI.U32 R2, R13, R2, RZ ;  /* 0x000000020d027227 */ /* 0x000fe200078e00ff */
[----:B------:R-:W-:-:S03]  /*06c0*/  IADD3 R15, P2, PT, R18, R15, RZ ;  /* 0x0000000f120f7210 */ /* 0x000fc60007f5e0ff */
[----:B------:R-:W-:Y:S02]  /*06d0*/  IMAD.X R13, R2, 0x1, R13, P0 ;  /* 0x00000001020d7824 */ /* 0x000fe400000e060d */
[----:B------:R-:W-:-:S03]  /*06e0*/  IMAD.HI.U32 R2, R15, R11, RZ ;  /* 0x0000000b0f027227 */ /* 0x000fc600078e00ff */
[----:B------:R-:W-:Y:S01]  /*06f0*/  IADD3.X R13, PT, PT, RZ, RZ, R13, P2, P1 ;  /* 0x000000ffff0d7210 */ /* 0x000fe200017e240d */
[----:B------:R-:W-:-:S04]  /*0700*/  IMAD.WIDE.U32 R2, R15, R14, R2 ;  /* 0x0000000e0f027225 */ /* 0x000fc800078e0002 */
[C---:B------:R-:W-:Y:S02]  /*0710*/  IMAD R15, R13.reuse, R14, RZ ;  /* 0x0000000e0d0f7224 */ /* 0x040fe400078e02ff */
[----:B------:R-:W-:-:S04]  /*0720*/  IMAD.HI.U32 R2, P0, R13, R11, R2 ;  /* 0x0000000b0d027227 */ /* 0x000fc80007800002 */
[----:B------:R-:W-:Y:S01]  /*0730*/  IMAD.HI.U32 R13, R13, R14, RZ ;  /* 0x0000000e0d0d7227 */ /* 0x000fe200078e00ff */
[----:B------:R-:W-:-:S03]  /*0740*/  IADD3 R15, P1, PT, R15, R2, RZ ;  /* 0x000000020f0f7210 */ /* 0x000fc60007f3e0ff */
[----:B------:R-:W-:Y:S02]  /*0750*/  IMAD.X R13, RZ, RZ, R13, P0 ;  /* 0x000000ffff0d7224 */ /* 0x000fe400000e060d */
[----:B------:R-:W-:-:S04]  /*0760*/  IMAD.WIDE.U32 R2, R15, R12, RZ ;  /* 0x0000000c0f027225 */ /* 0x000fc800078e00ff */
[----:B------:R-:W-:Y:S01]  /*0770*/  IMAD.X R13, RZ, RZ, R13, P1 ;  /* 0x000000ffff0d7224 */ /* 0x000fe200008e060d */
[----:B------:R-:W-:Y:S01]  /*0780*/  IADD3 R11, P1, PT, -R2, R11, RZ ;  /* 0x0000000b020b7210 */ /* 0x000fe20007f3e1ff */
[----:B------:R-:W-:-:S03]  /*0790*/  IMAD R3, R15, R7, R3 ;  /* 0x000000070f037224 */ /* 0x000fc600078e0203 */
[-C--:B------:R-:W-:Y:S01]  /*07a0*/  ISETP.GE.U32.AND P0, PT, R11, R12.reuse, PT ;  /* 0x0000000c0b00720c */ /* 0x080fe20003f06070 */
[----:B------:R-:W-:-:S05]  /*07b0*/  IMAD R3, R13, R12, R3 ;  /* 0x0000000c0d037224 */ /* 0x000fca00078e0203 */
[----:B------:R-:W-:Y:S02]  /*07c0*/  IADD3.X R18, PT, PT, ~R3, R14, RZ, P1, !PT ;  /* 0x0000000e03127210 */ /* 0x000fe40000ffe5ff */
[----:B------:R-:W-:Y:S02]  /*07d0*/  IADD3 R3, P2, PT, -R12, R11, RZ ;  /* 0x0000000b0c037210 */ /* 0x000fe40007f5e1ff */
[----:B------:R-:W-:Y:S02]  /*07e0*/  IADD3 R2, P1, PT, R15, 0x1, RZ ;  /* 0x000000010f027810 */ /* 0x000fe40007f3e0ff */
[C---:B------:R-:W-:Y:S01]  /*07f0*/  ISETP.GE.U32.AND.EX P0, PT, R18.reuse, R7, PT, P0 ;  /* 0x000000071200720c */ /* 0x040fe20003f06100 */
[----:B------:R-:W-:Y:S02]  /*0800*/  IMAD.X R16, R18, 0x1, ~R7, P2 ;  /* 0x0000000112107824 */ /* 0x000fe400010e0e07 */
[----:B------:R-:W-:Y:S01]  /*0810*/  IMAD.X R14, RZ, RZ, R13, P1 ;  /* 0x000000ffff0e7224 */ /* 0x000fe200008e060d */
[----:B------:R-:W-:Y:S01]  /*0820*/  SEL R3, R3, R11, P0 ;  /* 0x0000000b03037207 */ /* 0x000fe20000000000 */
[----:B------:R-:W-:Y:S01]  /*0830*/  IMAD.MOV.U32 R11, RZ, RZ, 0x0 ;  /* 0x00000000ff0b7424 */ /* 0x000fe200078e00ff */
[----:B------:R-:W-:-:S02]  /*0840*/  SEL R15, R2, R15, P0 ;  /* 0x0000000f020f7207 */ /* 0x000fc40000000000 */
[----:B------:R-:W-:Y:S02]  /*0850*/  SEL R16, R16, R18, P0 ;  /* 0x0000001210107207 */ /* 0x000fe40000000000 */
[----:B------:R-:W-:Y:S02]  /*0860*/  SEL R14, R14, R13, P0 ;  /* 0x0000000d0e0e7207 */ /* 0x000fe40000000000 */
[----:B------:R-:W-:Y:S02]  /*0870*/  ISETP.GE.U32.AND P0, PT, R3, R12, PT ;  /* 0x0000000c0300720c */ /* 0x000fe40003f06070 */
[----:B------:R-:W-:Y:S02]  /*0880*/  IADD3 R2, P2, PT, R15, 0x1, RZ ;  /* 0x000000010f027810 */ /* 0x000fe40007f5e0ff */
[----:B------:R-:W-:Y:S02]  /*0890*/  ISETP.NE.U32.AND P1, PT, R12, RZ, PT ;  /* 0x000000ff0c00720c */ /* 0x000fe40003f25070 */
[----:B------:R-:W-:-:S02]  /*08a0*/  ISETP.GE.U32.AND.EX P0, PT, R16, R7, PT, P0 ;  /* 0x000000071000720c */ /* 0x000fc40003f06100 */
[-C--:B------:R-:W-:Y:S02]  /*08b0*/  IADD3.X R3, PT, PT, RZ, R14.reuse, RZ, P2, !PT ;  /* 0x0000000eff037210 */ /* 0x080fe400017fe4ff */
[----:B------:R-:W-:Y:S02]  /*08c0*/  ISETP.NE.AND.EX P1, PT, R7, RZ, PT, P1 ;  /* 0x000000ff0700720c */ /* 0x000fe40003f25310 */
[----:B------:R-:W-:Y:S02]  /*08d0*/  SEL R2, R2, R15, P0 ;  /* 0x0000000f02027207 */ /* 0x000fe40000000000 */
[----:B------:R-:W-:Y:S02]  /*08e0*/  SEL R3, R3, R14, P0 ;  /* 0x0000000e03037207 */ /* 0x000fe40000000000 */
[----:B------:R-:W-:Y:S02]  /*08f0*/  SEL R2, R2, 0xffffffff, P1 ;  /* 0xffffffff02027807 */ /* 0x000fe40000800000 */
[----:B------:R-:W-:Y:S01]  /*0900*/  SEL R3, R3, 0xffffffff, P1 ;  /* 0xffffffff03037807 */ /* 0x000fe20000800000 */
[----:B------:R-:W-:Y:S06]  /*0910*/  RET.REL.NODEC R10 `(_Z11sieveKernelPii) ;  /* 0xfffffff40ab87950 */ /* 0x000fec0003c3ffff */
.L_x_7:
[----:B------:R-:W-:-:S00]  /*0920*/  BRA `(.L_x_7) ;  /* 0xfffffffc00fc7947 */ /* 0x000fc0000383ffff */
[----:B------:R-:W-:-:S00]  /*0930*/  NOP ;  /* 0x0000000000007918 */ /* 0x000fc00000000000 */
        /* <DEDUP_REMOVED lines=12> */
.L_x_8:


//--------------------- .nv.shared.reserved.0     --------------------------
	.section	.nv.shared.reserved.0,"aw",@nobits
	.weak		__nv_reservedSMEM_offset_0_alias
	.size		__nv_reservedSMEM_offset_0_alias, 0, 64
	.other		__nv_reservedSMEM_offset_0_alias,@"STO_CUDA_RESERVED_SHARED STV_DEFAULT"
__nv_reservedSMEM_offset_0_alias:
	.zero		0
	.zero		64


//--------------------- .nv.constant0._Z11sieveKernelPii --------------------------
	.section	.nv.constant0._Z11sieveKernelPii,"a",@progbits
	.sectionflags	@""
	.align	4
.nv.constant0._Z11sieveKernelPii:
	.zero		908


//--------------------- SYMBOLS --------------------------

	.type		.nv.reservedSmem.offset0,@object
	.size		.nv.reservedSmem.offset0,0x4
